//
// Generated by NVIDIA NVVM Compiler
//
// Compiler Build ID: CL-36424714
// Cuda compilation tools, release 13.0, V13.0.88
// Based on NVVM 20.0.0
//

.version 9.0
.target sm_100
.address_size 64

	// .globl	_Z17jogar_uma_geracaoPiS_i

.visible .entry _Z17jogar_uma_geracaoPiS_i(
	.param .u64 .ptr .align 1 _Z17jogar_uma_geracaoPiS_i_param_0,
	.param .u64 .ptr .align 1 _Z17jogar_uma_geracaoPiS_i_param_1,
	.param .u32 _Z17jogar_uma_geracaoPiS_i_param_2
)
{
	.reg .pred 	%p<13>;
	.reg .b32 	%r<36>;
	.reg .b64 	%rd<24>;

	ld.param.u64 	%rd3, [_Z17jogar_uma_geracaoPiS_i_param_0];
	ld.param.u64 	%rd4, [_Z17jogar_uma_geracaoPiS_i_param_1];
	ld.param.u32 	%r5, [_Z17jogar_uma_geracaoPiS_i_param_2];
	cvta.to.global.u64 	%rd1, %rd4;
	mov.u32 	%r6, %ctaid.y;
	mov.u32 	%r7, %ntid.y;
	mov.u32 	%r8, %tid.y;
	mad.lo.s32 	%r1, %r6, %r7, %r8;
	mov.u32 	%r9, %ctaid.x;
	mov.u32 	%r10, %ntid.x;
	mov.u32 	%r11, %tid.x;
	mad.lo.s32 	%r12, %r9, %r10, %r11;
	add.s32 	%r2, %r12, 1;
	setp.ge.s32 	%p1, %r1, %r5;
	setp.gt.s32 	%p2, %r2, %r5;
	or.pred  	%p3, %p1, %p2;
	@%p3 bra 	$L__BB0_8;
	cvta.to.global.u64 	%rd5, %rd3;
	add.s32 	%r13, %r5, 2;
	mad.lo.s32 	%r14, %r13, %r1, %r13;
	add.s32 	%r15, %r14, %r2;
	cvt.s64.s32 	%rd2, %r15;
	cvt.s64.s32 	%rd6, %r5;
	sub.s64 	%rd7, %rd2, %rd6;
	shl.b64 	%rd8, %rd7, 2;
	add.s64 	%rd9, %rd5, %rd8;
	ld.global.u32 	%r16, [%rd9+-12];
	ld.global.u32 	%r17, [%rd9+-8];
	add.s32 	%r18, %r17, %r16;
	not.b32 	%r19, %r5;
	add.s32 	%r20, %r15, %r19;
	mul.wide.s32 	%rd10, %r20, 4;
	add.s64 	%rd11, %rd5, %rd10;
	ld.global.u32 	%r21, [%rd11];
	add.s32 	%r22, %r18, %r21;
	mul.wide.s32 	%rd12, %r5, 4;
	add.s64 	%rd13, %rd11, %rd12;
	ld.global.u32 	%r23, [%rd13];
	add.s32 	%r24, %r22, %r23;
	ld.global.u32 	%r25, [%rd13+8];
	add.s32 	%r26, %r24, %r25;
	add.s64 	%rd14, %rd13, 4;
	add.s64 	%rd15, %rd14, %rd12;
	ld.global.u32 	%r27, [%rd15+4];
	add.s32 	%r28, %r26, %r27;
	ld.global.u32 	%r29, [%rd15+8];
	add.s32 	%r30, %r28, %r29;
	ld.global.u32 	%r31, [%rd15+12];
	add.s32 	%r32, %r30, %r31;
	ld.global.u32 	%r4, [%rd13+4];
	setp.eq.s32 	%p4, %r4, 0;
	setp.gt.s32 	%p5, %r32, 1;
	or.pred  	%p6, %p4, %p5;
	@%p6 bra 	$L__BB0_3;
	shl.b64 	%rd22, %rd2, 2;
	add.s64 	%rd23, %rd1, %rd22;
	mov.b32 	%r35, 0;
	st.global.u32 	[%rd23], %r35;
	bra.uni 	$L__BB0_8;
$L__BB0_3:
	setp.eq.s32 	%p7, %r4, 0;
	setp.lt.s32 	%p8, %r32, 4;
	or.pred  	%p9, %p7, %p8;
	@%p9 bra 	$L__BB0_5;
	shl.b64 	%rd20, %rd2, 2;
	add.s64 	%rd21, %rd1, %rd20;
	mov.b32 	%r34, 0;
	st.global.u32 	[%rd21], %r34;
	bra.uni 	$L__BB0_8;
$L__BB0_5:
	setp.ne.s32 	%p10, %r4, 0;
	setp.ne.s32 	%p11, %r32, 3;
	or.pred  	%p12, %p10, %p11;
	@%p12 bra 	$L__BB0_7;
	shl.b64 	%rd18, %rd2, 2;
	add.s64 	%rd19, %rd1, %rd18;
	mov.b32 	%r33, 1;
	st.global.u32 	[%rd19], %r33;
	bra.uni 	$L__BB0_8;
$L__BB0_7:
	shl.b64 	%rd16, %rd2, 2;
	add.s64 	%rd17, %rd1, %rd16;
	st.global.u32 	[%rd17], %r4;
$L__BB0_8:
	ret;

}


// ===== COMPILED SASS (sm_100) =====

	.target	sm_100

	.elftype	@"ET_EXEC"


//--------------------- .note.nv.tkinfo           --------------------------
	.section	.note.nv.tkinfo,"",@"SHT_NOTE"
	.sectionflags	@"SHF_NOTE_NV_TKINFO"
	.tkinfo
        /*0018*/ 	.word	0x00000002
        /*0030*/ 	.string	""
        /*0030*/ 	.string	"ptxas"
        /*0030*/ 	.string	"Cuda compilation tools, release 13.0, V13.0.88"
        /*0030*/ 	.string	"Build cuda_13.0.r13.0/compiler.36424714_0"
        /*0030*/ 	.string	"-arch sm_100 -m 64 "



//--------------------- .note.nv.cuinfo           --------------------------
	.section	.note.nv.cuinfo,"",@"SHT_NOTE"
	.sectionflags	@"SHF_NOTE_NV_CUINFO"
        /*0018*/ 	.short	0x0002
        /*001a*/ 	.short	0x0064
        /*001c*/ 	.short	0x0082
	.zero		2


//--------------------- .nv.info                  --------------------------
	.section	.nv.info,"",@"SHT_CUDA_INFO"
	.align	4


	//----- nvinfo : EIATTR_REGCOUNT
	.align		4
        /*0000*/ 	.byte	0x04, 0x2f
        /*0002*/ 	.short	(.L_1 - .L_0)
	.align		4
.L_0:
        /*0004*/ 	.word	index@(_Z17jogar_uma_geracaoPiS_i)
        /*0008*/ 	.word	0x00000016


	//----- nvinfo : EIATTR_FRAME_SIZE
	.align		4
.L_1:
        /*000c*/ 	.byte	0x04, 0x11
        /*000e*/ 	.short	(.L_3 - .L_2)
	.align		4
.L_2:
        /*0010*/ 	.word	index@(_Z17jogar_uma_geracaoPiS_i)
        /*0014*/ 	.word	0x00000000


	//----- nvinfo : EIATTR_MIN_STACK_SIZE
	.align		4
.L_3:
        /*0018*/ 	.byte	0x04, 0x12
        /*001a*/ 	.short	(.L_5 - .L_4)
	.align		4
.L_4:
        /*001c*/ 	.word	index@(_Z17jogar_uma_geracaoPiS_i)
        /*0020*/ 	.word	0x00000000
.L_5:


//--------------------- .nv.compat                --------------------------
	.section	.nv.compat,"",@"SHT_CUDA_COMPAT_INFO"
	.align	4
        /*0000*/ 	.byte	0x02, 0x09, 0x00, 0x00, 0x02, 0x02, 0x01, 0x00, 0x02, 0x05, 0x05, 0x00, 0x03, 0x07, 0x01, 0x01
        /*0010*/ 	.byte	0x02, 0x03, 0x00, 0x00, 0x02, 0x06, 0x01, 0x00, 0x04, 0x0b, 0x08, 0x00, 0x09, 0x00, 0x00, 0x00
        /*0020*/ 	.byte	0x00, 0x00, 0x00, 0x00


//--------------------- .nv.info._Z17jogar_uma_geracaoPiS_i --------------------------
	.section	.nv.info._Z17jogar_uma_geracaoPiS_i,"",@"SHT_CUDA_INFO"
	.sectionflags	@""
	.align	4


	//----- nvinfo : EIATTR_CUDA_API_VERSION
	.align		4
        /*0000*/ 	.byte	0x04, 0x37
        /*0002*/ 	.short	(.L_7 - .L_6)
.L_6:
        /*0004*/ 	.word	0x00000082


	//----- nvinfo : EIATTR_KPARAM_INFO
	.align		4
.L_7:
        /*0008*/ 	.byte	0x04, 0x17
        /*000a*/ 	.short	(.L_9 - .L_8)
.L_8:
        /*000c*/ 	.word	0x00000000
        /*0010*/ 	.short	0x0002
        /*0012*/ 	.short	0x0010
        /*0014*/ 	.byte	0x00, 0xf0, 0x11, 0x00


	//----- nvinfo : EIATTR_KPARAM_INFO
	.align		4
.L_9:
        /*0018*/ 	.byte	0x04, 0x17
        /*001a*/ 	.short	(.L_11 - .L_10)
.L_10:
        /*001c*/ 	.word	0x00000000
        /*0020*/ 	.short	0x0001
        /*0022*/ 	.short	0x0008
        /*0024*/ 	.byte	0x00, 0xf5, 0x21, 0x00


	//----- nvinfo : EIATTR_KPARAM_INFO
	.align		4
.L_11:
        /*0028*/ 	.byte	0x04, 0x17
        /*002a*/ 	.short	(.L_13 - .L_12)
.L_12:
        /*002c*/ 	.word	0x00000000
        /*0030*/ 	.short	0x0000
        /*0032*/ 	.short	0x0000
        /*0034*/ 	.byte	0x00, 0xf5, 0x21, 0x00


	//----- nvinfo : EIATTR_SPARSE_MMA_MASK
	.align		4
.L_13:
        /*0038*/ 	.byte	0x03, 0x50
        /*003a*/ 	.short	0x0000


	//----- nvinfo : EIATTR_MAXREG_COUNT
	.align		4
        /*003c*/ 	.byte	0x03, 0x1b
        /*003e*/ 	.short	0x00ff


	//----- nvinfo : EIATTR_MERCURY_ISA_VERSION
	.align		4
        /*0040*/ 	.byte	0x03, 0x5f
        /*0042*/ 	.short	0x0101


	//----- nvinfo : EIATTR_VRC_CTA_INIT_COUNT
	.align		4
        /*0044*/ 	.byte	0x02, 0x4a
	.zero		1
	.zero		1


	//----- nvinfo : EIATTR_EXIT_INSTR_OFFSETS
	.align		4
        /*0048*/ 	.byte	0x04, 0x1c
        /*004a*/ 	.short	(.L_15 - .L_14)


	//   ....[0]....
.L_14:
        /*004c*/ 	.word	0x000000d0


	//   ....[1]....
        /*0050*/ 	.word	0x00000320


	//   ....[2]....
        /*0054*/ 	.word	0x00000390


	//   ....[3]....
        /*0058*/ 	.word	0x00000410


	//   ....[4]....
        /*005c*/ 	.word	0x00000460


	//----- nvinfo : EIATTR_CBANK_PARAM_SIZE
	.align		4
.L_15:
        /*0060*/ 	.byte	0x03, 0x19
        /*0062*/ 	.short	0x0014


	//----- nvinfo : EIATTR_PARAM_CBANK
	.align		4
        /*0064*/ 	.byte	0x04, 0x0a
        /*0066*/ 	.short	(.L_17 - .L_16)
	.align		4
.L_16:
        /*0068*/ 	.word	index@(.nv.constant0._Z17jogar_uma_geracaoPiS_i)
        /*006c*/ 	.short	0x0380
        /*006e*/ 	.short	0x0014


	//----- nvinfo : EIATTR_SW_WAR
	.align		4
.L_17:
        /*0070*/ 	.byte	0x04, 0x36
        /*0072*/ 	.short	(.L_19 - .L_18)
.L_18:
        /*0074*/ 	.word	0x00000008
.L_19:


//--------------------- .nv.callgraph             --------------------------
	.section	.nv.callgraph,"",@"SHT_CUDA_CALLGRAPH"
	.align	4
	.sectionentsize	8
	.align		4
        /*0000*/ 	.word	0x00000000
	.align		4
        /*0004*/ 	.word	0xffffffff
	.align		4
        /*0008*/ 	.word	0x00000000
	.align		4
        /*000c*/ 	.word	0xfffffffe
	.align		4
        /*0010*/ 	.word	0x00000000
	.align		4
        /*0014*/ 	.word	0xfffffffd
	.align		4
        /*0018*/ 	.word	0x00000000
	.align		4
        /*001c*/ 	.word	0xfffffffc


//--------------------- .text._Z17jogar_uma_geracaoPiS_i --------------------------
	.section	.text._Z17jogar_uma_geracaoPiS_i,"ax",@progbits
	.align	128
        .global         _Z17jogar_uma_geracaoPiS_i
        .type           _Z17jogar_uma_geracaoPiS_i,@function
        .size           _Z17jogar_uma_geracaoPiS_i,(.L_x_1 - _Z17jogar_uma_geracaoPiS_i)
        .other          _Z17jogar_uma_geracaoPiS_i,@"STO_CUDA_ENTRY STV_DEFAULT"
_Z17jogar_uma_geracaoPiS_i:
.text._Z17jogar_uma_geracaoPiS_i:
[----:B------:R-:W-:Y:S01]  /*0000*/  LDC R1, c[0x0][0x37c] ;  /* 0x0000df00ff017b82 */ /* 0x000fe20000000800 */
[----:B------:R-:W0:Y:S07]  /*0010*/  S2R R5, SR_TID.X ;  /* 0x0000000000057919 */ /* 0x000e2e0000002100 */
[----:B------:R-:W1:Y:S01]  /*0020*/  LDC R3, c[0x0][0x364] ;  /* 0x0000d900ff037b82 */ /* 0x000e620000000800 */
[----:B------:R-:W1:Y:S07]  /*0030*/  S2R R4, SR_TID.Y ;  /* 0x0000000000047919 */ /* 0x000e6e0000002200 */
[----:B------:R-:W0:Y:S08]  /*0040*/  S2UR UR5, SR_CTAID.X ;  /* 0x00000000000579c3 */ /* 0x000e300000002500 */
[----:B------:R-:W0:Y:S08]  /*0050*/  LDC R0, c[0x0][0x360] ;  /* 0x0000d800ff007b82 */ /* 0x000e300000000800 */
[----:B------:R-:W1:Y:S08]  /*0060*/  S2UR UR4, SR_CTAID.Y ;  /* 0x00000000000479c3 */ /* 0x000e700000002600 */
[----:B------:R-:W2:Y:S01]  /*0070*/  LDC R11, c[0x0][0x390] ;  /* 0x0000e400ff0b7b82 */ /* 0x000ea20000000800 */
[----:B0-----:R-:W-:-:S04]  /*0080*/  IMAD R0, R0, UR5, R5 ;  /* 0x0000000500007c24 */ /* 0x001fc8000f8e0205 */
[----:B------:R-:W-:Y:S02]  /*0090*/  VIADD R2, R0, 0x1 ;  /* 0x0000000100027836 */ /* 0x000fe40000000000 */
[----:B-1----:R-:W-:-:S03]  /*00a0*/  IMAD R0, R3, UR4, R4 ;  /* 0x0000000403007c24 */ /* 0x002fc6000f8e0204 */
[----:B--2---:R-:W-:-:S04]  /*00b0*/  ISETP.GT.AND P0, PT, R2, R11, PT ;  /* 0x0000000b0200720c */ /* 0x004fc80003f04270 */
[----:B------:R-:W-:-:S13]  /*00c0*/  ISETP.GE.OR P0, PT, R0, R11, P0 ;  /* 0x0000000b0000720c */ /* 0x000fda0000706670 */
[----:B------:R-:W-:Y:S05]  /*00d0*/  @P0 EXIT ;  /* 0x000000000000094d */ /* 0x000fea0003800000 */
[----:B------:R-:W0:Y:S01]  /*00e0*/  LDC.64 R8, c[0x0][0x380] ;  /* 0x0000e000ff087b82 */ /* 0x000e220000000a00 */
[----:B------:R-:W-:Y:S01]  /*00f0*/  VIADD R3, R11, 0x2 ;  /* 0x000000020b037836 */ /* 0x000fe20000000000 */
[----:B------:R-:W1:Y:S01]  /*0100*/  LDCU.64 UR6, c[0x0][0x380] ;  /* 0x00007000ff0677ac */ /* 0x000e620008000a00 */
[----:B------:R-:W-:Y:S02]  /*0110*/  LOP3.LUT R5, RZ, R11, RZ, 0x33, !PT ;  /* 0x0000000bff057212 */ /* 0x000fe400078e33ff */
[----:B------:R-:W-:Y:S01]  /*0120*/  IMAD R3, R0, R3, R3 ;  /* 0x0000000300037224 */ /* 0x000fe200078e0203 */
[----:B------:R-:W2:Y:S03]  /*0130*/  LDCU.64 UR4, c[0x0][0x358] ;  /* 0x00006b00ff0477ac */ /* 0x000ea60008000a00 */
[----:B------:R-:W-:Y:S01]  /*0140*/  IMAD.IADD R0, R2, 0x1, R3 ;  /* 0x0000000102007824 */ /* 0x000fe200078e0203 */
[----:B------:R-:W-:-:S03]  /*0150*/  SHF.R.S32.HI R2, RZ, 0x1f, R11 ;  /* 0x0000001fff027819 */ /* 0x000fc6000001140b */
[C---:B------:R-:W-:Y:S01]  /*0160*/  IMAD.IADD R5, R0.reuse, 0x1, R5 ;  /* 0x0000000100057824 */ /* 0x040fe200078e0205 */
[----:B------:R-:W-:Y:S02]  /*0170*/  SHF.R.S32.HI R3, RZ, 0x1f, R0 ;  /* 0x0000001fff037819 */ /* 0x000fe40000011400 */
[----:B------:R-:W-:-:S05]  /*0180*/  IADD3 R4, P0, PT, R0, -R11, RZ ;  /* 0x8000000b00047210 */ /* 0x000fca0007f1e0ff */
[----:B------:R-:W-:Y:S01]  /*0190*/  IMAD.X R7, R3, 0x1, ~R2, P0 ;  /* 0x0000000103077824 */ /* 0x000fe200000e0e02 */
[----:B-1----:R-:W-:Y:S01]  /*01a0*/  LEA R6, P0, R4, UR6, 0x2 ;  /* 0x0000000604067c11 */ /* 0x002fe2000f8010ff */
[----:B0-----:R-:W-:-:S03]  /*01b0*/  IMAD.WIDE R8, R5, 0x4, R8 ;  /* 0x0000000405087825 */ /* 0x001fc600078e0208 */
[----:B------:R-:W-:Y:S01]  /*01c0*/  LEA.HI.X R7, R4, UR7, R7, 0x2, P0 ;  /* 0x0000000704077c11 */ /* 0x000fe200080f1407 */
[----:B------:R-:W-:-:S04]  /*01d0*/  IMAD.WIDE R4, R11, 0x4, R8 ;  /* 0x000000040b047825 */ /* 0x000fc800078e0208 */
[----:B--2---:R-:W2:Y:S04]  /*01e0*/  LDG.E R12, desc[UR4][R6.64+-0xc] ;  /* 0xfffff404060c7981 */ /* 0x004ea8000c1e1900 */
[----:B------:R-:W2:Y:S01]  /*01f0*/  LDG.E R13, desc[UR4][R6.64+-0x8] ;  /* 0xfffff804060d7981 */ /* 0x000ea2000c1e1900 */
[----:B------:R-:W-:-:S03]  /*0200*/  IMAD.WIDE R10, R11, 0x4, R4 ;  /* 0x000000040b0a7825 */ /* 0x000fc600078e0204 */
[----:B------:R-:W2:Y:S04]  /*0210*/  LDG.E R8, desc[UR4][R8.64] ;  /* 0x0000000408087981 */ /* 0x000ea8000c1e1900 */
[----:B------:R-:W3:Y:S04]  /*0220*/  LDG.E R15, desc[UR4][R4.64] ;  /* 0x00000004040f7981 */ /* 0x000ee8000c1e1900 */
[----:B------:R-:W3:Y:S04]  /*0230*/  LDG.E R14, desc[UR4][R4.64+0x8] ;  /* 0x00000804040e7981 */ /* 0x000ee8000c1e1900 */
[----:B------:R-:W4:Y:S04]  /*0240*/  LDG.E R17, desc[UR4][R10.64+0x8] ;  /* 0x000008040a117981 */ /* 0x000f28000c1e1900 */
[----:B------:R-:W4:Y:S04]  /*0250*/  LDG.E R16, desc[UR4][R10.64+0xc] ;  /* 0x00000c040a107981 */ /* 0x000f28000c1e1900 */
[----:B------:R-:W5:Y:S04]  /*0260*/  LDG.E R19, desc[UR4][R10.64+0x10] ;  /* 0x000010040a137981 */ /* 0x000f68000c1e1900 */
[----:B------:R-:W5:Y:S01]  /*0270*/  LDG.E R2, desc[UR4][R4.64+0x4] ;  /* 0x0000040404027981 */ /* 0x000f62000c1e1900 */
[----:B--2---:R-:W-:-:S04]  /*0280*/  IADD3 R12, PT, PT, R8, R13, R12 ;  /* 0x0000000d080c7210 */ /* 0x004fc80007ffe00c */
[----:B---3--:R-:W-:-:S04]  /*0290*/  IADD3 R12, PT, PT, R14, R12, R15 ;  /* 0x0000000c0e0c7210 */ /* 0x008fc80007ffe00f */
[----:B----4-:R-:W-:-:S05]  /*02a0*/  IADD3 R12, PT, PT, R16, R12, R17 ;  /* 0x0000000c100c7210 */ /* 0x010fca0007ffe011 */
[----:B-----5:R-:W-:-:S05]  /*02b0*/  IMAD.IADD R12, R12, 0x1, R19 ;  /* 0x000000010c0c7824 */ /* 0x020fca00078e0213 */
[----:B------:R-:W-:-:S04]  /*02c0*/  ISETP.GT.AND P0, PT, R12, 0x1, PT ;  /* 0x000000010c00780c */ /* 0x000fc80003f04270 */
[----:B------:R-:W-:-:S13]  /*02d0*/  ISETP.EQ.OR P0, PT, R2, RZ, P0 ;  /* 0x000000ff0200720c */ /* 0x000fda0000702670 */
[----:B------:R-:W0:Y:S02]  /*02e0*/  @!P0 LDC.64 R6, c[0x0][0x388] ;  /* 0x0000e200ff068b82 */ /* 0x000e240000000a00 */
[----:B0-----:R-:W-:-:S04]  /*02f0*/  @!P0 LEA R6, P1, R0, R6, 0x2 ;  /* 0x0000000600068211 */ /* 0x001fc800078210ff */
[----:B------:R-:W-:-:S05]  /*0300*/  @!P0 LEA.HI.X R7, R0, R7, R3, 0x2, P1 ;  /* 0x0000000700078211 */ /* 0x000fca00008f1403 */
[----:B------:R0:W-:Y:S01]  /*0310*/  @!P0 STG.E desc[UR4][R6.64], RZ ;  /* 0x000000ff06008986 */ /* 0x0001e2000c101904 */
[----:B------:R-:W-:Y:S05]  /*0320*/  @!P0 EXIT ;  /* 0x000000000000894d */ /* 0x000fea0003800000 */
[----:B------:R-:W-:-:S04]  /*0330*/  ISETP.GE.AND P0, PT, R12, 0x4, PT ;  /* 0x000000040c00780c */ /* 0x000fc80003f06270 */
[----:B------:R-:W-:-:S13]  /*0340*/  ISETP.EQ.OR P0, PT, R2, RZ, !P0 ;  /* 0x000000ff0200720c */ /* 0x000fda0004702670 */
[----:B------:R-:W1:Y:S02]  /*0350*/  @!P0 LDC.64 R4, c[0x0][0x388] ;  /* 0x0000e200ff048b82 */ /* 0x000e640000000a00 */
[----:B-1----:R-:W-:-:S04]  /*0360*/  @!P0 LEA R4, P1, R0, R4, 0x2 ;  /* 0x0000000400048211 */ /* 0x002fc800078210ff */
[----:B------:R-:W-:-:S05]  /*0370*/  @!P0 LEA.HI.X R5, R0, R5, R3, 0x2, P1 ;  /* 0x0000000500058211 */ /* 0x000fca00008f1403 */
[----:B------:R1:W-:Y:S01]  /*0380*/  @!P0 STG.E desc[UR4][R4.64], RZ ;  /* 0x000000ff04008986 */ /* 0x0003e2000c101904 */
[----:B------:R-:W-:Y:S05]  /*0390*/  @!P0 EXIT ;  /* 0x000000000000894d */ /* 0x000fea0003800000 */
[----:B------:R-:W-:-:S04]  /*03a0*/  ISETP.NE.AND P0, PT, R12, 0x3, PT ;  /* 0x000000030c00780c */ /* 0x000fc80003f05270 */
[----:B------:R-:W-:-:S13]  /*03b0*/  ISETP.NE.OR P0, PT, R2, RZ, P0 ;  /* 0x000000ff0200720c */ /* 0x000fda0000705670 */
[----:B-1----:R-:W1:Y:S01]  /*03c0*/  @!P0 LDC.64 R4, c[0x0][0x388] ;  /* 0x0000e200ff048b82 */ /* 0x002e620000000a00 */
[----:B0-----:R-:W-:Y:S01]  /*03d0*/  @!P0 IMAD.MOV.U32 R7, RZ, RZ, 0x1 ;  /* 0x00000001ff078424 */ /* 0x001fe200078e00ff */
[----:B-1----:R-:W-:-:S04]  /*03e0*/  @!P0 LEA R4, P1, R0, R4, 0x2 ;  /* 0x0000000400048211 */ /* 0x002fc800078210ff */
[----:B------:R-:W-:-:S05]  /*03f0*/  @!P0 LEA.HI.X R5, R0, R5, R3, 0x2, P1 ;  /* 0x0000000500058211 */ /* 0x000fca00008f1403 */
[----:B------:R0:W-:Y:S01]  /*0400*/  @!P0 STG.E desc[UR4][R4.64], R7 ;  /* 0x0000000704008986 */ /* 0x0001e2000c101904 */
[----:B------:R-:W-:Y:S05]  /*0410*/  @!P0 EXIT ;  /* 0x000000000000894d */ /* 0x000fea0003800000 */
[----:B------:R-:W0:Y:S02]  /*0420*/  LDCU.64 UR6, c[0x0][0x388] ;  /* 0x00007100ff0677ac */ /* 0x000e240008000a00 */
[----:B0-----:R-:W-:-:S04]  /*0430*/  LEA R4, P0, R0, UR6, 0x2 ;  /* 0x0000000600047c11 */ /* 0x001fc8000f8010ff */
[----:B------:R-:W-:-:S05]  /*0440*/  LEA.HI.X R5, R0, UR7, R3, 0x2, P0 ;  /* 0x0000000700057c11 */ /* 0x000fca00080f1403 */
[----:B------:R-:W-:Y:S01]  /*0450*/  STG.E desc[UR4][R4.64], R2 ;  /* 0x0000000204007986 */ /* 0x000fe2000c101904 */
[----:B------:R-:W-:Y:S05]  /*0460*/  EXIT ;  /* 0x000000000000794d */ /* 0x000fea0003800000 */
.L_x_0:
[----:B------:R-:W-:-:S00]  /*0470*/  BRA `(.L_x_0) ;  /* 0xfffffffc00fc7947 */ /* 0x000fc0000383ffff */
[----:B------:R-:W-:-:S00]  /*0480*/  NOP ;  /* 0x0000000000007918 */ /* 0x000fc00000000000 */
[----:B------:R-:W-:-:S00]  /*0490*/  NOP ;  /* 0x0000000000007918 */ /* 0x000fc00000000000 */
[----:B------:R-:W-:-:S00]  /*04a0*/  NOP ;  /* 0x0000000000007918 */ /* 0x000fc00000000000 */
[----:B------:R-:W-:-:S00]  /*04b0*/  NOP ;  /* 0x0000000000007918 */ /* 0x000fc00000000000 */
[----:B------:R-:W-:-:S00]  /*04c0*/  NOP ;  /* 0x0000000000007918 */ /* 0x000fc00000000000 */
[----:B------:R-:W-:-:S00]  /*04d0*/  NOP ;  /* 0x0000000000007918 */ /* 0x000fc00000000000 */
[----:B------:R-:W-:-:S00]  /*04e0*/  NOP ;  /* 0x0000000000007918 */ /* 0x000fc00000000000 */
[----:B------:R-:W-:-:S00]  /*04f0*/  NOP ;  /* 0x0000000000007918 */ /* 0x000fc00000000000 */
.L_x_1:


//--------------------- .nv.shared.reserved.0     --------------------------
	.section	.nv.shared.reserved.0,"aw",@nobits
	.weak		__nv_reservedSMEM_offset_0_alias
	.size		__nv_reservedSMEM_offset_0_alias, 0, 64
	.other		__nv_reservedSMEM_offset_0_alias,@"STO_CUDA_RESERVED_SHARED STV_DEFAULT"
__nv_reservedSMEM_offset_0_alias:
	.zero		0
	.zero		64


//--------------------- .nv.constant0._Z17jogar_uma_geracaoPiS_i --------------------------
	.section	.nv.constant0._Z17jogar_uma_geracaoPiS_i,"a",@progbits
	.sectionflags	@""
	.align	4
.nv.constant0._Z17jogar_uma_geracaoPiS_i:
	.zero		916


//--------------------- SYMBOLS --------------------------

	.type		.nv.reservedSmem.offset0,@object
	.size		.nv.reservedSmem.offset0,0x4
